//
// Generated by NVIDIA NVVM Compiler
//
// Compiler Build ID: CL-36424714
// Cuda compilation tools, release 13.0, V13.0.88
// Based on NVVM 20.0.0
//

.version 9.0
.target sm_100
.address_size 64

	// .globl	_Z4initPii

.visible .entry _Z4initPii(
	.param .u64 .ptr .align 1 _Z4initPii_param_0,
	.param .u32 _Z4initPii_param_1
)
{
	.reg .pred 	%p<2>;
	.reg .b32 	%r<4>;
	.reg .b64 	%rd<5>;

	ld.param.u64 	%rd1, [_Z4initPii_param_0];
	ld.param.u32 	%r2, [_Z4initPii_param_1];
	mov.u32 	%r1, %tid.x;
	setp.ge.u32 	%p1, %r1, %r2;
	@%p1 bra 	$L__BB0_2;
	cvta.to.global.u64 	%rd2, %rd1;
	mul.wide.u32 	%rd3, %r1, 4;
	add.s64 	%rd4, %rd2, %rd3;
	mov.b32 	%r3, 0;
	st.global.u32 	[%rd4], %r3;
$L__BB0_2:
	ret;

}
	// .globl	_Z3addPii
.visible .entry _Z3addPii(
	.param .u64 .ptr .align 1 _Z3addPii_param_0,
	.param .u32 _Z3addPii_param_1
)
{
	.reg .pred 	%p<2>;
	.reg .b32 	%r<5>;
	.reg .b64 	%rd<5>;

	ld.param.u64 	%rd1, [_Z3addPii_param_0];
	ld.param.u32 	%r2, [_Z3addPii_param_1];
	mov.u32 	%r1, %tid.x;
	setp.ge.u32 	%p1, %r1, %r2;
	@%p1 bra 	$L__BB1_2;
	cvta.to.global.u64 	%rd2, %rd1;
	mul.wide.u32 	%rd3, %r1, 4;
	add.s64 	%rd4, %rd2, %rd3;
	ld.global.u32 	%r3, [%rd4];
	add.s32 	%r4, %r3, %r1;
	st.global.u32 	[%rd4], %r4;
$L__BB1_2:
	ret;

}


// ===== COMPILED SASS (sm_100) =====

	.target	sm_100

	.elftype	@"ET_EXEC"


//--------------------- .note.nv.tkinfo           --------------------------
	.section	.note.nv.tkinfo,"",@"SHT_NOTE"
	.sectionflags	@"SHF_NOTE_NV_TKINFO"
	.tkinfo
        /*0018*/ 	.word	0x00000002
        /*0030*/ 	.string	""
        /*0030*/ 	.string	"ptxas"
        /*0030*/ 	.string	"Cuda compilation tools, release 13.0, V13.0.88"
        /*0030*/ 	.string	"Build cuda_13.0.r13.0/compiler.36424714_0"
        /*0030*/ 	.string	"-arch sm_100 -m 64 "



//--------------------- .note.nv.cuinfo           --------------------------
	.section	.note.nv.cuinfo,"",@"SHT_NOTE"
	.sectionflags	@"SHF_NOTE_NV_CUINFO"
        /*0018*/ 	.short	0x0002
        /*001a*/ 	.short	0x0064
        /*001c*/ 	.short	0x0082
	.zero		2


//--------------------- .nv.info                  --------------------------
	.section	.nv.info,"",@"SHT_CUDA_INFO"
	.align	4


	//----- nvinfo : EIATTR_REGCOUNT
	.align		4
        /*0000*/ 	.byte	0x04, 0x2f
        /*0002*/ 	.short	(.L_1 - .L_0)
	.align		4
.L_0:
        /*0004*/ 	.word	index@(_Z4initPii)
        /*0008*/ 	.word	0x00000008


	//----- nvinfo : EIATTR_FRAME_SIZE
	.align		4
.L_1:
        /*000c*/ 	.byte	0x04, 0x11
        /*000e*/ 	.short	(.L_3 - .L_2)
	.align		4
.L_2:
        /*0010*/ 	.word	index@(_Z4initPii)
        /*0014*/ 	.word	0x00000000


	//----- nvinfo : EIATTR_REGCOUNT
	.align		4
.L_3:
        /*0018*/ 	.byte	0x04, 0x2f
        /*001a*/ 	.short	(.L_5 - .L_4)
	.align		4
.L_4:
        /*001c*/ 	.word	index@(_Z3addPii)
        /*0020*/ 	.word	0x00000008


	//----- nvinfo : EIATTR_FRAME_SIZE
	.align		4
.L_5:
        /*0024*/ 	.byte	0x04, 0x11
        /*0026*/ 	.short	(.L_7 - .L_6)
	.align		4
.L_6:
        /*0028*/ 	.word	index@(_Z3addPii)
        /*002c*/ 	.word	0x00000000


	//----- nvinfo : EIATTR_MIN_STACK_SIZE
	.align		4
.L_7:
        /*0030*/ 	.byte	0x04, 0x12
        /*0032*/ 	.short	(.L_9 - .L_8)
	.align		4
.L_8:
        /*0034*/ 	.word	index@(_Z3addPii)
        /*0038*/ 	.word	0x00000000


	//----- nvinfo : EIATTR_MIN_STACK_SIZE
	.align		4
.L_9:
        /*003c*/ 	.byte	0x04, 0x12
        /*003e*/ 	.short	(.L_11 - .L_10)
	.align		4
.L_10:
        /*0040*/ 	.word	index@(_Z4initPii)
        /*0044*/ 	.word	0x00000000
.L_11:


//--------------------- .nv.compat                --------------------------
	.section	.nv.compat,"",@"SHT_CUDA_COMPAT_INFO"
	.align	4
        /*0000*/ 	.byte	0x02, 0x09, 0x00, 0x00, 0x02, 0x02, 0x01, 0x00, 0x02, 0x05, 0x05, 0x00, 0x03, 0x07, 0x01, 0x01
        /*0010*/ 	.byte	0x02, 0x03, 0x00, 0x00, 0x02, 0x06, 0x01, 0x00, 0x04, 0x0b, 0x08, 0x00, 0x09, 0x00, 0x00, 0x00
        /*0020*/ 	.byte	0x00, 0x00, 0x00, 0x00


//--------------------- .nv.info._Z3addPii        --------------------------
	.section	.nv.info._Z3addPii,"",@"SHT_CUDA_INFO"
	.sectionflags	@""
	.align	4


	//----- nvinfo : EIATTR_CUDA_API_VERSION
	.align		4
        /*0000*/ 	.byte	0x04, 0x37
        /*0002*/ 	.short	(.L_13 - .L_12)
.L_12:
        /*0004*/ 	.word	0x00000082


	//----- nvinfo : EIATTR_KPARAM_INFO
	.align		4
.L_13:
        /*0008*/ 	.byte	0x04, 0x17
        /*000a*/ 	.short	(.L_15 - .L_14)
.L_14:
        /*000c*/ 	.word	0x00000000
        /*0010*/ 	.short	0x0001
        /*0012*/ 	.short	0x0008
        /*0014*/ 	.byte	0x00, 0xf0, 0x11, 0x00


	//----- nvinfo : EIATTR_KPARAM_INFO
	.align		4
.L_15:
        /*0018*/ 	.byte	0x04, 0x17
        /*001a*/ 	.short	(.L_17 - .L_16)
.L_16:
        /*001c*/ 	.word	0x00000000
        /*0020*/ 	.short	0x0000
        /*0022*/ 	.short	0x0000
        /*0024*/ 	.byte	0x00, 0xf5, 0x21, 0x00


	//----- nvinfo : EIATTR_SPARSE_MMA_MASK
	.align		4
.L_17:
        /*0028*/ 	.byte	0x03, 0x50
        /*002a*/ 	.short	0x0000


	//----- nvinfo : EIATTR_MAXREG_COUNT
	.align		4
        /*002c*/ 	.byte	0x03, 0x1b
        /*002e*/ 	.short	0x00ff


	//----- nvinfo : EIATTR_MERCURY_ISA_VERSION
	.align		4
        /*0030*/ 	.byte	0x03, 0x5f
        /*0032*/ 	.short	0x0101


	//----- nvinfo : EIATTR_VRC_CTA_INIT_COUNT
	.align		4
        /*0034*/ 	.byte	0x02, 0x4a
	.zero		1
	.zero		1


	//----- nvinfo : EIATTR_EXIT_INSTR_OFFSETS
	.align		4
        /*0038*/ 	.byte	0x04, 0x1c
        /*003a*/ 	.short	(.L_19 - .L_18)


	//   ....[0]....
.L_18:
        /*003c*/ 	.word	0x00000040


	//   ....[1]....
        /*0040*/ 	.word	0x000000b0


	//----- nvinfo : EIATTR_CBANK_PARAM_SIZE
	.align		4
.L_19:
        /*0044*/ 	.byte	0x03, 0x19
        /*0046*/ 	.short	0x000c


	//----- nvinfo : EIATTR_PARAM_CBANK
	.align		4
        /*0048*/ 	.byte	0x04, 0x0a
        /*004a*/ 	.short	(.L_21 - .L_20)
	.align		4
.L_20:
        /*004c*/ 	.word	index@(.nv.constant0._Z3addPii)
        /*0050*/ 	.short	0x0380
        /*0052*/ 	.short	0x000c


	//----- nvinfo : EIATTR_SW_WAR
	.align		4
.L_21:
        /*0054*/ 	.byte	0x04, 0x36
        /*0056*/ 	.short	(.L_23 - .L_22)
.L_22:
        /*0058*/ 	.word	0x00000008
.L_23:


//--------------------- .nv.info._Z4initPii       --------------------------
	.section	.nv.info._Z4initPii,"",@"SHT_CUDA_INFO"
	.sectionflags	@""
	.align	4


	//----- nvinfo : EIATTR_CUDA_API_VERSION
	.align		4
        /*0000*/ 	.byte	0x04, 0x37
        /*0002*/ 	.short	(.L_25 - .L_24)
.L_24:
        /*0004*/ 	.word	0x00000082


	//----- nvinfo : EIATTR_KPARAM_INFO
	.align		4
.L_25:
        /*0008*/ 	.byte	0x04, 0x17
        /*000a*/ 	.short	(.L_27 - .L_26)
.L_26:
        /*000c*/ 	.word	0x00000000
        /*0010*/ 	.short	0x0001
        /*0012*/ 	.short	0x0008
        /*0014*/ 	.byte	0x00, 0xf0, 0x11, 0x00


	//----- nvinfo : EIATTR_KPARAM_INFO
	.align		4
.L_27:
        /*0018*/ 	.byte	0x04, 0x17
        /*001a*/ 	.short	(.L_29 - .L_28)
.L_28:
        /*001c*/ 	.word	0x00000000
        /*0020*/ 	.short	0x0000
        /*0022*/ 	.short	0x0000
        /*0024*/ 	.byte	0x00, 0xf5, 0x21, 0x00


	//----- nvinfo : EIATTR_SPARSE_MMA_MASK
	.align		4
.L_29:
        /*0028*/ 	.byte	0x03, 0x50
        /*002a*/ 	.short	0x0000


	//----- nvinfo : EIATTR_MAXREG_COUNT
	.align		4
        /*002c*/ 	.byte	0x03, 0x1b
        /*002e*/ 	.short	0x00ff


	//----- nvinfo : EIATTR_MERCURY_ISA_VERSION
	.align		4
        /*0030*/ 	.byte	0x03, 0x5f
        /*0032*/ 	.short	0x0101


	//----- nvinfo : EIATTR_VRC_CTA_INIT_COUNT
	.align		4
        /*0034*/ 	.byte	0x02, 0x4a
	.zero		1
	.zero		1


	//----- nvinfo : EIATTR_EXIT_INSTR_OFFSETS
	.align		4
        /*0038*/ 	.byte	0x04, 0x1c
        /*003a*/ 	.short	(.L_31 - .L_30)


	//   ....[0]....
.L_30:
        /*003c*/ 	.word	0x00000040


	//   ....[1]....
        /*0040*/ 	.word	0x00000090


	//----- nvinfo : EIATTR_CBANK_PARAM_SIZE
	.align		4
.L_31:
        /*0044*/ 	.byte	0x03, 0x19
        /*0046*/ 	.short	0x000c


	//----- nvinfo : EIATTR_PARAM_CBANK
	.align		4
        /*0048*/ 	.byte	0x04, 0x0a
        /*004a*/ 	.short	(.L_33 - .L_32)
	.align		4
.L_32:
        /*004c*/ 	.word	index@(.nv.constant0._Z4initPii)
        /*0050*/ 	.short	0x0380
        /*0052*/ 	.short	0x000c


	//----- nvinfo : EIATTR_SW_WAR
	.align		4
.L_33:
        /*0054*/ 	.byte	0x04, 0x36
        /*0056*/ 	.short	(.L_35 - .L_34)
.L_34:
        /*0058*/ 	.word	0x00000008
.L_35:


//--------------------- .nv.callgraph             --------------------------
	.section	.nv.callgraph,"",@"SHT_CUDA_CALLGRAPH"
	.align	4
	.sectionentsize	8
	.align		4
        /*0000*/ 	.word	0x00000000
	.align		4
        /*0004*/ 	.word	0xffffffff
	.align		4
        /*0008*/ 	.word	0x00000000
	.align		4
        /*000c*/ 	.word	0xfffffffe
	.align		4
        /*0010*/ 	.word	0x00000000
	.align		4
        /*0014*/ 	.word	0xfffffffd
	.align		4
        /*0018*/ 	.word	0x00000000
	.align		4
        /*001c*/ 	.word	0xfffffffc


//--------------------- .text._Z3addPii           --------------------------
	.section	.text._Z3addPii,"ax",@progbits
	.align	128
        .global         _Z3addPii
        .type           _Z3addPii,@function
        .size           _Z3addPii,(.L_x_2 - _Z3addPii)
        .other          _Z3addPii,@"STO_CUDA_ENTRY STV_DEFAULT"
_Z3addPii:
.text._Z3addPii:
[----:B------:R-:W-:Y:S01]  /*0000*/  LDC R1, c[0x0][0x37c] ;  /* 0x0000df00ff017b82 */ /* 0x000fe20000000800 */
[----:B------:R-:W0:Y:S01]  /*0010*/  S2R R5, SR_TID.X ;  /* 0x0000000000057919 */ /* 0x000e220000002100 */
[----:B------:R-:W0:Y:S02]  /*0020*/  LDCU UR4, c[0x0][0x388] ;  /* 0x00007100ff0477ac */ /* 0x000e240008000800 */
[----:B0-----:R-:W-:-:S13]  /*0030*/  ISETP.GE.U32.AND P0, PT, R5, UR4, PT ;  /* 0x0000000405007c0c */ /* 0x001fda000bf06070 */
[----:B------:R-:W-:Y:S05]  /*0040*/  @P0 EXIT ;  /* 0x000000000000094d */ /* 0x000fea0003800000 */
[----:B------:R-:W0:Y:S01]  /*0050*/  LDC.64 R2, c[0x0][0x380] ;  /* 0x0000e000ff027b82 */ /* 0x000e220000000a00 */
[----:B------:R-:W1:Y:S01]  /*0060*/  LDCU.64 UR4, c[0x0][0x358] ;  /* 0x00006b00ff0477ac */ /* 0x000e620008000a00 */
[----:B0-----:R-:W-:-:S05]  /*0070*/  IMAD.WIDE.U32 R2, R5, 0x4, R2 ;  /* 0x0000000405027825 */ /* 0x001fca00078e0002 */
[----:B-1----:R-:W2:Y:S02]  /*0080*/  LDG.E R0, desc[UR4][R2.64] ;  /* 0x0000000402007981 */ /* 0x002ea4000c1e1900 */
[----:B--2---:R-:W-:-:S05]  /*0090*/  IADD3 R5, PT, PT, R0, R5, RZ ;  /* 0x0000000500057210 */ /* 0x004fca0007ffe0ff */
[----:B------:R-:W-:Y:S01]  /*00a0*/  STG.E desc[UR4][R2.64], R5 ;  /* 0x0000000502007986 */ /* 0x000fe2000c101904 */
[----:B------:R-:W-:Y:S05]  /*00b0*/  EXIT ;  /* 0x000000000000794d */ /* 0x000fea0003800000 */
.L_x_0:
[----:B------:R-:W-:-:S00]  /*00c0*/  BRA `(.L_x_0) ;  /* 0xfffffffc00fc7947 */ /* 0x000fc0000383ffff */
[----:B------:R-:W-:-:S00]  /*00d0*/  NOP ;  /* 0x0000000000007918 */ /* 0x000fc00000000000 */
        /* <DEDUP_REMOVED lines=10> */
.L_x_2:


//--------------------- .text._Z4initPii          --------------------------
	.section	.text._Z4initPii,"ax",@progbits
	.align	128
        .global         _Z4initPii
        .type           _Z4initPii,@function
        .size           _Z4initPii,(.L_x_3 - _Z4initPii)
        .other          _Z4initPii,@"STO_CUDA_ENTRY STV_DEFAULT"
_Z4initPii:
.text._Z4initPii:
        /* <DEDUP_REMOVED lines=8> */
[----:B-1----:R-:W-:Y:S01]  /*0080*/  STG.E desc[UR4][R2.64], RZ ;  /* 0x000000ff02007986 */ /* 0x002fe2000c101904 */
[----:B------:R-:W-:Y:S05]  /*0090*/  EXIT ;  /* 0x000000000000794d */ /* 0x000fea0003800000 */
.L_x_1:
        /* <DEDUP_REMOVED lines=14> */
.L_x_3:


//--------------------- .nv.shared.reserved.0     --------------------------
	.section	.nv.shared.reserved.0,"aw",@nobits
	.weak		__nv_reservedSMEM_offset_0_alias
	.size		__nv_reservedSMEM_offset_0_alias, 0, 64
	.other		__nv_reservedSMEM_offset_0_alias,@"STO_CUDA_RESERVED_SHARED STV_DEFAULT"
__nv_reservedSMEM_offset_0_alias:
	.zero		0
	.zero		64


//--------------------- .nv.constant0._Z3addPii   --------------------------
	.section	.nv.constant0._Z3addPii,"a",@progbits
	.sectionflags	@""
	.align	4
.nv.constant0._Z3addPii:
	.zero		908


//--------------------- .nv.constant0._Z4initPii  --------------------------
	.section	.nv.constant0._Z4initPii,"a",@progbits
	.sectionflags	@""
	.align	4
.nv.constant0._Z4initPii:
	.zero		908


//--------------------- SYMBOLS --------------------------

	.type		.nv.reservedSmem.offset0,@object
	.size		.nv.reservedSmem.offset0,0x4
